	.headerflags	@"EF_CUDA_TEXMODE_UNIFIED EF_CUDA_64BIT_ADDRESS EF_CUDA_ACCELERATORS EF_CUDA_SM90 EF_CUDA_VIRTUAL_SM(EF_CUDA_SM90)"
	.elftype	@"ET_EXEC"


//--------------------- .nv.info                  --------------------------
	.section	.nv.info,"",@"SHT_CUDA_INFO"
	.align	4


	//----- nvinfo : EIATTR_REGCOUNT
	.align		4
        /*0000*/ 	.byte	0x04, 0x2f
        /*0002*/ 	.short	(.L_1 - .L_0)
	.align		4
.L_0:
        /*0004*/ 	.word	index@(triton_per_fused_mean_mul_rsub_sum_1)
        /*0008*/ 	.word	0x0000000c


	//----- nvinfo : EIATTR_MIN_STACK_SIZE
	.align		4
.L_1:
        /*000c*/ 	.byte	0x04, 0x12
        /*000e*/ 	.short	(.L_3 - .L_2)
	.align		4
.L_2:
        /*0010*/ 	.word	index@(triton_per_fused_mean_mul_rsub_sum_1)
        /*0014*/ 	.word	0x00000000


	//----- nvinfo : EIATTR_FRAME_SIZE
	.align		4
.L_3:
        /*0018*/ 	.byte	0x04, 0x11
        /*001a*/ 	.short	(.L_5 - .L_4)
	.align		4
.L_4:
        /*001c*/ 	.word	index@(triton_per_fused_mean_mul_rsub_sum_1)
        /*0020*/ 	.word	0x00000000


	//----- nvinfo : EIATTR_MIN_STACK_SIZE
	.align		4
.L_5:
        /*0024*/ 	.byte	0x04, 0x12
        /*0026*/ 	.short	(.L_7 - .L_6)
	.align		4
.L_6:
        /*0028*/ 	.word	index@(triton_per_fused_mean_mul_rsub_sum_1)
        /*002c*/ 	.word	0x00000000
.L_7:


//--------------------- .nv.info.triton_per_fused_mean_mul_rsub_sum_1 --------------------------
	.section	.nv.info.triton_per_fused_mean_mul_rsub_sum_1,"",@"SHT_CUDA_INFO"
	.sectionflags	@""
	.align	4


	//----- nvinfo : EIATTR_CUDA_API_VERSION
	.align		4
        /*0000*/ 	.byte	0x04, 0x37
        /*0002*/ 	.short	(.L_9 - .L_8)
.L_8:
        /*0004*/ 	.word	0x0000007c


	//----- nvinfo : EIATTR_KPARAM_INFO
	.align		4
.L_9:
        /*0008*/ 	.byte	0x04, 0x17
        /*000a*/ 	.short	(.L_11 - .L_10)
.L_10:
        /*000c*/ 	.word	0x00000000
        /*0010*/ 	.short	0x0002
        /*0012*/ 	.short	0x0010
        /*0014*/ 	.byte	0x00, 0xf0, 0x11, 0x00


	//----- nvinfo : EIATTR_KPARAM_INFO
	.align		4
.L_11:
        /*0018*/ 	.byte	0x04, 0x17
        /*001a*/ 	.short	(.L_13 - .L_12)
.L_12:
        /*001c*/ 	.word	0x00000000
        /*0020*/ 	.short	0x0001
        /*0022*/ 	.short	0x0008
        /*0024*/ 	.byte	0x00, 0xf4, 0x21, 0x00


	//----- nvinfo : EIATTR_KPARAM_INFO
	.align		4
.L_13:
        /*0028*/ 	.byte	0x04, 0x17
        /*002a*/ 	.short	(.L_15 - .L_14)
.L_14:
        /*002c*/ 	.word	0x00000000
        /*0030*/ 	.short	0x0000
        /*0032*/ 	.short	0x0000
        /*0034*/ 	.byte	0x00, 0xf4, 0x21, 0x00


	//----- nvinfo : EIATTR_SPARSE_MMA_MASK
	.align		4
.L_15:
        /*0038*/ 	.byte	0x03, 0x50
        /*003a*/ 	.short	0x0000


	//----- nvinfo : EIATTR_MAXREG_COUNT
	.align		4
        /*003c*/ 	.byte	0x03, 0x1b
        /*003e*/ 	.short	0x00ff


	//----- nvinfo : EIATTR_COOP_GROUP_MASK_REGIDS
	.align		4
        /*0040*/ 	.byte	0x04, 0x29
        /*0042*/ 	.short	(.L_17 - .L_16)


	//   ....[0]....
.L_16:
        /*0044*/ 	.word	0xffffffff


	//   ....[1]....
        /*0048*/ 	.word	0xffffffff


	//   ....[2]....
        /*004c*/ 	.word	0xffffffff


	//   ....[3]....
        /*0050*/ 	.word	0xffffffff


	//   ....[4]....
        /*0054*/ 	.word	0xffffffff


	//   ....[5]....
        /*0058*/ 	.word	0xffffffff


	//----- nvinfo : EIATTR_COOP_GROUP_INSTR_OFFSETS
	.align		4
.L_17:
        /*005c*/ 	.byte	0x04, 0x28
        /*005e*/ 	.short	(.L_19 - .L_18)


	//   ....[0]....
.L_18:
        /*0060*/ 	.word	0x00000150


	//   ....[1]....
        /*0064*/ 	.word	0x00000170


	//   ....[2]....
        /*0068*/ 	.word	0x000001a0


	//   ....[3]....
        /*006c*/ 	.word	0x000001e0


	//   ....[4]....
        /*0070*/ 	.word	0x00000200


	//   ....[5]....
        /*0074*/ 	.word	0x00000270


	//----- nvinfo : EIATTR_EXIT_INSTR_OFFSETS
	.align		4
.L_19:
        /*0078*/ 	.byte	0x04, 0x1c
        /*007a*/ 	.short	(.L_21 - .L_20)


	//   ....[0]....
.L_20:
        /*007c*/ 	.word	0x000002e0


	//   ....[1]....
        /*0080*/ 	.word	0x00000320


	//----- nvinfo : EIATTR_REQNTID
	.align		4
.L_21:
        /*0084*/ 	.byte	0x04, 0x10
        /*0086*/ 	.short	(.L_23 - .L_22)
.L_22:
        /*0088*/ 	.word	0x00000040
        /*008c*/ 	.word	0x00000001
        /*0090*/ 	.word	0x00000001


	//----- nvinfo : EIATTR_CBANK_PARAM_SIZE
	.align		4
.L_23:
        /*0094*/ 	.byte	0x03, 0x19
        /*0096*/ 	.short	0x0014


	//----- nvinfo : EIATTR_PARAM_CBANK
	.align		4
        /*0098*/ 	.byte	0x04, 0x0a
        /*009a*/ 	.short	(.L_25 - .L_24)
	.align		4
.L_24:
        /*009c*/ 	.word	index@(.nv.constant0.triton_per_fused_mean_mul_rsub_sum_1)
        /*00a0*/ 	.short	0x0210
        /*00a2*/ 	.short	0x0014


	//----- nvinfo : EIATTR_SW_WAR
	.align		4
.L_25:
        /*00a4*/ 	.byte	0x04, 0x36
        /*00a6*/ 	.short	(.L_27 - .L_26)
.L_26:
        /*00a8*/ 	.word	0x00000008
.L_27:


//--------------------- .nv.callgraph             --------------------------
	.section	.nv.callgraph,"",@"SHT_CUDA_CALLGRAPH"
	.align	4
	.sectionentsize	8
	.align		4
        /*0000*/ 	.word	0x00000000
	.align		4
        /*0004*/ 	.word	0xffffffff
	.align		4
        /*0008*/ 	.word	0x00000000
	.align		4
        /*000c*/ 	.word	0xfffffffe
	.align		4
        /*0010*/ 	.word	0x00000000
	.align		4
        /*0014*/ 	.word	0xfffffffd
	.align		4
        /*0018*/ 	.word	0x00000000
	.align		4
        /*001c*/ 	.word	0xfffffffc


//--------------------- .text.triton_per_fused_mean_mul_rsub_sum_1 --------------------------
	.section	.text.triton_per_fused_mean_mul_rsub_sum_1,"ax",@progbits
	.sectionflags	@"SHF_BARRIERS=1"
	.align	128
        .global         triton_per_fused_mean_mul_rsub_sum_1
        .type           triton_per_fused_mean_mul_rsub_sum_1,@function
        .size           triton_per_fused_mean_mul_rsub_sum_1,(.L_x_1 - triton_per_fused_mean_mul_rsub_sum_1)
        .other          triton_per_fused_mean_mul_rsub_sum_1,@"STO_CUDA_ENTRY STV_DEFAULT"
triton_per_fused_mean_mul_rsub_sum_1:
.text.triton_per_fused_mean_mul_rsub_sum_1:
[----:B------:R-:W0:Y:S02]  /*0000*/  LDC R1, c[0x0][0x28] ;  /* 0x00000a00ff017b82 */ /* 0x000e240000000800 */
[----:B------:R-:W1:Y:S01]  /*0010*/  S2R R0, SR_TID.X ;  /* 0x0000000000007919 */ /* 0x000e620000002100 */
[----:B------:R-:W2:Y:S01]  /*0020*/  LDC.64 R4, c[0x0][0x218] ;  /* 0x00008600ff047b82 */ /* 0x000ea20000000a00 */
[----:B------:R-:W-:Y:S01]  /*0030*/  ULDC.64 UR6, c[0x0][0x208] ;  /* 0x0000820000067ab9 */ /* 0x000fe20000000a00 */
[----:B-1----:R-:W-:-:S04]  /*0040*/  SHF.L.U32 R2, R0, 0x2, RZ ;  /* 0x0000000200027819 */ /* 0x002fc800000006ff */
[----:B------:R-:W-:-:S04]  /*0050*/  LOP3.LUT R7, R2, 0xc0, RZ, 0xc0, !PT ;  /* 0x000000c002077812 */ /* 0x000fc800078ec0ff */
[----:B------:R-:W-:-:S05]  /*0060*/  LOP3.LUT R7, R7, 0xf, R0, 0xf8, !PT ;  /* 0x0000000f07077812 */ /* 0x000fca00078ef800 */
[----:B--2---:R-:W-:-:S05]  /*0070*/  IMAD.WIDE.U32 R4, R7, 0x4, R4 ;  /* 0x0000000407047825 */ /* 0x004fca00078e0004 */
[----:B------:R-:W2:Y:S04]  /*0080*/  LDG.E R6, desc[UR6][R4.64] ;  /* 0x0000000604067981 */ /* 0x000ea8000c1e1900 */
[----:B------:R-:W2:Y:S04]  /*0090*/  LDG.E R7, desc[UR6][R4.64+0x40] ;  /* 0x0000400604077981 */ /* 0x000ea8000c1e1900 */
[----:B------:R-:W3:Y:S04]  /*00a0*/  LDG.E R8, desc[UR6][R4.64+0x80] ;  /* 0x0000800604087981 */ /* 0x000ee8000c1e1900 */
[----:B------:R-:W4:Y:S01]  /*00b0*/  LDG.E R9, desc[UR6][R4.64+0xc0] ;  /* 0x0000c00604097981 */ /* 0x000f22000c1e1900 */
[----:B------:R-:W1:Y:S01]  /*00c0*/  S2UR UR5, SR_CgaCtaId ;  /* 0x00000000000579c3 */ /* 0x000e620000008800 */
[C---:B------:R-:W-:Y:S01]  /*00d0*/  LOP3.LUT P0, RZ, R0.reuse, 0x1f, RZ, 0xc0, !PT ;  /* 0x0000001f00ff7812 */ /* 0x040fe2000780c0ff */
[----:B------:R-:W-:Y:S01]  /*00e0*/  UMOV UR4, 0x400 ;  /* 0x0000040000047882 */ /* 0x000fe20000000000 */
[----:B------:R-:W-:Y:S01]  /*00f0*/  ISETP.GE.AND P1, PT, R0, 0x2, PT ;  /* 0x000000020000780c */ /* 0x000fe20003f26270 */
[----:B-1----:R-:W-:Y:S01]  /*0100*/  UPRMT UR4, UR5, 0x654, UR4 ;  /* 0x0000065405047896 */ /* 0x002fe20008000004 */
[----:B--2---:R-:W-:-:S04]  /*0110*/  FADD R7, R6, R7 ;  /* 0x0000000706077221 */ /* 0x004fc80000000000 */
[----:B---3--:R-:W-:-:S04]  /*0120*/  FADD R8, R8, R7 ;  /* 0x0000000708087221 */ /* 0x008fc80000000000 */
[----:B----4-:R-:W-:-:S04]  /*0130*/  FADD R8, R9, R8 ;  /* 0x0000000809087221 */ /* 0x010fc80000000000 */
[----:B------:R-:W-:-:S05]  /*0140*/  FADD R8, -R8, 1 ;  /* 0x3f80000008087421 */ /* 0x000fca0000000100 */
[----:B------:R-:W1:Y:S02]  /*0150*/  SHFL.BFLY PT, R7, R8, 0x10, 0x1f ;  /* 0x0e001f0008077f89 */ /* 0x000e6400000e0000 */
[----:B-1----:R-:W-:-:S05]  /*0160*/  FADD R7, R8, R7 ;  /* 0x0000000708077221 */ /* 0x002fca0000000000 */
[----:B------:R-:W1:Y:S02]  /*0170*/  SHFL.BFLY PT, R6, R7, 0x8, 0x1f ;  /* 0x0d001f0007067f89 */ /* 0x000e6400000e0000 */
[----:B-1----:R-:W-:Y:S01]  /*0180*/  FADD R6, R7, R6 ;  /* 0x0000000607067221 */ /* 0x002fe20000000000 */
[----:B------:R-:W-:-:S04]  /*0190*/  SHF.R.U32.HI R7, RZ, 0x3, R0 ;  /* 0x00000003ff077819 */ /* 0x000fc80000011600 */
[----:B------:R-:W1:Y:S02]  /*01a0*/  SHFL.BFLY PT, R9, R6, 0x4, 0x1f ;  /* 0x0c801f0006097f89 */ /* 0x000e6400000e0000 */
[----:B-1----:R-:W-:Y:S01]  /*01b0*/  FADD R9, R6, R9 ;  /* 0x0000000906097221 */ /* 0x002fe20000000000 */
[----:B------:R-:W-:Y:S02]  /*01c0*/  LOP3.LUT R6, R7, 0x4, RZ, 0xc0, !PT ;  /* 0x0000000407067812 */ /* 0x000fe400078ec0ff */
[----:B------:R-:W-:Y:S02]  /*01d0*/  LOP3.LUT R7, R0, 0x1, RZ, 0xc0, !PT ;  /* 0x0000000100077812 */ /* 0x000fe400078ec0ff */
[----:B------:R-:W1:Y:S02]  /*01e0*/  SHFL.BFLY PT, R4, R9, 0x2, 0x1f ;  /* 0x0c401f0009047f89 */ /* 0x000e6400000e0000 */
[----:B-1----:R-:W-:-:S05]  /*01f0*/  FADD R4, R9, R4 ;  /* 0x0000000409047221 */ /* 0x002fca0000000000 */
[----:B------:R-:W1:Y:S02]  /*0200*/  SHFL.BFLY PT, R5, R4, 0x1, 0x1f ;  /* 0x0c201f0004057f89 */ /* 0x000e6400000e0000 */
[----:B-1----:R-:W-:-:S05]  /*0210*/  FADD R5, R4, R5 ;  /* 0x0000000504057221 */ /* 0x002fca0000000000 */
[----:B------:R-:W-:Y:S01]  /*0220*/  @!P0 STS [R6+UR4], R5 ;  /* 0x0000000506008988 */ /* 0x000fe20008000804 */
[----:B------:R-:W-:Y:S01]  /*0230*/  BAR.SYNC.DEFER_BLOCKING 0x0 ;  /* 0x0000000000007b1d */ /* 0x000fe20000010000 */
[----:B------:R-:W-:-:S04]  /*0240*/  ISETP.NE.U32.AND P0, PT, R7, 0x1, PT ;  /* 0x000000010700780c */ /* 0x000fc80003f05070 */
[----:B------:R-:W-:Y:S01]  /*0250*/  ISETP.LT.AND P0, PT, R0, 0x2, P0 ;  /* 0x000000020000780c */ /* 0x000fe20000701270 */
[----:B------:R-:W1:Y:S04]  /*0260*/  @!P1 LDS R3, [R2+UR4] ;  /* 0x0000000402039984 */ /* 0x000e680008000800 */
[----:B-1----:R-:W1:Y:S02]  /*0270*/  SHFL.BFLY PT, R4, R3, 0x1, 0x1f ;  /* 0x0c201f0003047f89 */ /* 0x002e6400000e0000 */
[----:B-1----:R-:W-:-:S06]  /*0280*/  FADD R7, R3, R4 ;  /* 0x0000000403077221 */ /* 0x002fcc0000000000 */
[----:B------:R1:W-:Y:S01]  /*0290*/  @P0 STS [R2+UR4], R7 ;  /* 0x0000000702000988 */ /* 0x0003e20008000804 */
[----:B------:R-:W-:Y:S01]  /*02a0*/  BAR.SYNC.DEFER_BLOCKING 0x0 ;  /* 0x0000000000007b1d */ /* 0x000fe20000010000 */
[----:B------:R-:W-:-:S05]  /*02b0*/  LOP3.LUT P0, RZ, R0, 0x3f, RZ, 0xc0, !PT ;  /* 0x0000003f00ff7812 */ /* 0x000fca000780c0ff */
[----:B------:R-:W2:Y:S02]  /*02c0*/  LDS R4, [UR4] ;  /* 0x00000004ff047984 */ /* 0x000ea40008000800 */
[----:B------:R-:W-:Y:S06]  /*02d0*/  BAR.SYNC.DEFER_BLOCKING 0x0 ;  /* 0x0000000000007b1d */ /* 0x000fec0000010000 */
[----:B-1----:R-:W-:Y:S05]  /*02e0*/  @P0 EXIT ;  /* 0x000000000000094d */ /* 0x002fea0003800000 */
[----:B------:R-:W0:Y:S01]  /*02f0*/  LDC.64 R2, c[0x0][0x210] ;  /* 0x00008400ff027b82 */ /* 0x000e220000000a00 */
[----:B--2---:R-:W-:-:S05]  /*0300*/  FMUL R5, R4, 0.015625 ;  /* 0x3c80000004057820 */ /* 0x004fca0000400000 */
[----:B0-----:R-:W-:Y:S01]  /*0310*/  STG.E desc[UR6][R2.64], R5 ;  /* 0x0000000502007986 */ /* 0x001fe2000c101906 */
[----:B------:R-:W-:Y:S05]  /*0320*/  EXIT ;  /* 0x000000000000794d */ /* 0x000fea0003800000 */
.L_x_0:
[----:B------:R-:W-:-:S00]  /*0330*/  BRA `(.L_x_0) ;  /* 0xfffffffc00fc7947 */ /* 0x000fc0000383ffff */
[----:B------:R-:W-:-:S00]  /*0340*/  NOP ;  /* 0x0000000000007918 */ /* 0x000fc00000000000 */
        /* <DEDUP_REMOVED lines=11> */
.L_x_1:


//--------------------- .nv.shared.triton_per_fused_mean_mul_rsub_sum_1 --------------------------
	.section	.nv.shared.triton_per_fused_mean_mul_rsub_sum_1,"aw",@nobits
	.sectionflags	@""
	.align	16
	.zero		1024


//--------------------- .nv.constant0.triton_per_fused_mean_mul_rsub_sum_1 --------------------------
	.section	.nv.constant0.triton_per_fused_mean_mul_rsub_sum_1,"a",@progbits
	.sectionflags	@""
	.align	4
.nv.constant0.triton_per_fused_mean_mul_rsub_sum_1:
	.zero		548
